	.headerflags	@"EF_CUDA_TEXMODE_UNIFIED EF_CUDA_64BIT_ADDRESS EF_CUDA_ACCELERATORS EF_CUDA_SM90 EF_CUDA_VIRTUAL_SM(EF_CUDA_SM90)"
	.elftype	@"ET_EXEC"


//--------------------- .nv.info                  --------------------------
	.section	.nv.info,"",@"SHT_CUDA_INFO"
	.align	4


	//----- nvinfo : EIATTR_REGCOUNT
	.align		4
        /*0000*/ 	.byte	0x04, 0x2f
        /*0002*/ 	.short	(.L_1 - .L_0)
	.align		4
.L_0:
        /*0004*/ 	.word	index@(triton_poi_fused_convolution_5)
        /*0008*/ 	.word	0x00000020


	//----- nvinfo : EIATTR_MIN_STACK_SIZE
	.align		4
.L_1:
        /*000c*/ 	.byte	0x04, 0x12
        /*000e*/ 	.short	(.L_3 - .L_2)
	.align		4
.L_2:
        /*0010*/ 	.word	index@(triton_poi_fused_convolution_5)
        /*0014*/ 	.word	0x00000000


	//----- nvinfo : EIATTR_FRAME_SIZE
	.align		4
.L_3:
        /*0018*/ 	.byte	0x04, 0x11
        /*001a*/ 	.short	(.L_5 - .L_4)
	.align		4
.L_4:
        /*001c*/ 	.word	index@(triton_poi_fused_convolution_5)
        /*0020*/ 	.word	0x00000000


	//----- nvinfo : EIATTR_MIN_STACK_SIZE
	.align		4
.L_5:
        /*0024*/ 	.byte	0x04, 0x12
        /*0026*/ 	.short	(.L_7 - .L_6)
	.align		4
.L_6:
        /*0028*/ 	.word	index@(triton_poi_fused_convolution_5)
        /*002c*/ 	.word	0x00000000
.L_7:


//--------------------- .nv.info.triton_poi_fused_convolution_5 --------------------------
	.section	.nv.info.triton_poi_fused_convolution_5,"",@"SHT_CUDA_INFO"
	.sectionflags	@""
	.align	4


	//----- nvinfo : EIATTR_CUDA_API_VERSION
	.align		4
        /*0000*/ 	.byte	0x04, 0x37
        /*0002*/ 	.short	(.L_9 - .L_8)
.L_8:
        /*0004*/ 	.word	0x0000007c


	//----- nvinfo : EIATTR_KPARAM_INFO
	.align		4
.L_9:
        /*0008*/ 	.byte	0x04, 0x17
        /*000a*/ 	.short	(.L_11 - .L_10)
.L_10:
        /*000c*/ 	.word	0x00000000
        /*0010*/ 	.short	0x0004
        /*0012*/ 	.short	0x001c
        /*0014*/ 	.byte	0x00, 0xf0, 0x11, 0x00


	//----- nvinfo : EIATTR_KPARAM_INFO
	.align		4
.L_11:
        /*0018*/ 	.byte	0x04, 0x17
        /*001a*/ 	.short	(.L_13 - .L_12)
.L_12:
        /*001c*/ 	.word	0x00000000
        /*0020*/ 	.short	0x0003
        /*0022*/ 	.short	0x0018
        /*0024*/ 	.byte	0x00, 0xf0, 0x11, 0x00


	//----- nvinfo : EIATTR_KPARAM_INFO
	.align		4
.L_13:
        /*0028*/ 	.byte	0x04, 0x17
        /*002a*/ 	.short	(.L_15 - .L_14)
.L_14:
        /*002c*/ 	.word	0x00000000
        /*0030*/ 	.short	0x0002
        /*0032*/ 	.short	0x0010
        /*0034*/ 	.byte	0x00, 0xf4, 0x21, 0x00


	//----- nvinfo : EIATTR_KPARAM_INFO
	.align		4
.L_15:
        /*0038*/ 	.byte	0x04, 0x17
        /*003a*/ 	.short	(.L_17 - .L_16)
.L_16:
        /*003c*/ 	.word	0x00000000
        /*0040*/ 	.short	0x0001
        /*0042*/ 	.short	0x0008
        /*0044*/ 	.byte	0x00, 0xf4, 0x21, 0x00


	//----- nvinfo : EIATTR_KPARAM_INFO
	.align		4
.L_17:
        /*0048*/ 	.byte	0x04, 0x17
        /*004a*/ 	.short	(.L_19 - .L_18)
.L_18:
        /*004c*/ 	.word	0x00000000
        /*0050*/ 	.short	0x0000
        /*0052*/ 	.short	0x0000
        /*0054*/ 	.byte	0x00, 0xf4, 0x21, 0x00


	//----- nvinfo : EIATTR_SPARSE_MMA_MASK
	.align		4
.L_19:
        /*0058*/ 	.byte	0x03, 0x50
        /*005a*/ 	.short	0x0000


	//----- nvinfo : EIATTR_MAXREG_COUNT
	.align		4
        /*005c*/ 	.byte	0x03, 0x1b
        /*005e*/ 	.short	0x00ff


	//----- nvinfo : EIATTR_EXIT_INSTR_OFFSETS
	.align		4
        /*0060*/ 	.byte	0x04, 0x1c
        /*0062*/ 	.short	(.L_21 - .L_20)


	//   ....[0]....
.L_20:
        /*0064*/ 	.word	0x00000a20


	//   ....[1]....
        /*0068*/ 	.word	0x00000a70


	//----- nvinfo : EIATTR_REQNTID
	.align		4
.L_21:
        /*006c*/ 	.byte	0x04, 0x10
        /*006e*/ 	.short	(.L_23 - .L_22)
.L_22:
        /*0070*/ 	.word	0x00000100
        /*0074*/ 	.word	0x00000001
        /*0078*/ 	.word	0x00000001


	//----- nvinfo : EIATTR_CBANK_PARAM_SIZE
	.align		4
.L_23:
        /*007c*/ 	.byte	0x03, 0x19
        /*007e*/ 	.short	0x0020


	//----- nvinfo : EIATTR_PARAM_CBANK
	.align		4
        /*0080*/ 	.byte	0x04, 0x0a
        /*0082*/ 	.short	(.L_25 - .L_24)
	.align		4
.L_24:
        /*0084*/ 	.word	index@(.nv.constant0.triton_poi_fused_convolution_5)
        /*0088*/ 	.short	0x0210
        /*008a*/ 	.short	0x0020


	//----- nvinfo : EIATTR_SW_WAR
	.align		4
.L_25:
        /*008c*/ 	.byte	0x04, 0x36
        /*008e*/ 	.short	(.L_27 - .L_26)
.L_26:
        /*0090*/ 	.word	0x00000008
.L_27:


//--------------------- .nv.callgraph             --------------------------
	.section	.nv.callgraph,"",@"SHT_CUDA_CALLGRAPH"
	.align	4
	.sectionentsize	8
	.align		4
        /*0000*/ 	.word	0x00000000
	.align		4
        /*0004*/ 	.word	0xffffffff
	.align		4
        /*0008*/ 	.word	0x00000000
	.align		4
        /*000c*/ 	.word	0xfffffffe
	.align		4
        /*0010*/ 	.word	0x00000000
	.align		4
        /*0014*/ 	.word	0xfffffffd
	.align		4
        /*0018*/ 	.word	0x00000000
	.align		4
        /*001c*/ 	.word	0xfffffffc


//--------------------- .text.triton_poi_fused_convolution_5 --------------------------
	.section	.text.triton_poi_fused_convolution_5,"ax",@progbits
	.sectionflags	@"SHF_BARRIERS=1"
	.align	128
        .global         triton_poi_fused_convolution_5
        .type           triton_poi_fused_convolution_5,@function
        .size           triton_poi_fused_convolution_5,(.L_x_1 - triton_poi_fused_convolution_5)
        .other          triton_poi_fused_convolution_5,@"STO_CUDA_ENTRY STV_DEFAULT"
triton_poi_fused_convolution_5:
.text.triton_poi_fused_convolution_5:
[----:B------:R-:W0:Y:S01]  /*0000*/  LDC R1, c[0x0][0x28] ;  /* 0x00000a00ff017b82 */ /* 0x000e220000000800 */
[----:B------:R-:W1:Y:S07]  /*0010*/  S2R R0, SR_TID.X ;  /* 0x0000000000007919 */ /* 0x000e6e0000002100 */
[----:B------:R-:W2:Y:S01]  /*0020*/  LDC.64 R12, c[0x0][0x218] ;  /* 0x00008600ff0c7b82 */ /* 0x000ea20000000a00 */
[----:B------:R-:W-:Y:S02]  /*0030*/  CS2R R10, SRZ ;  /* 0x00000000000a7805 */ /* 0x000fe4000001ff00 */
[----:B------:R-:W-:Y:S01]  /*0040*/  CS2R R24, SRZ ;  /* 0x0000000000187805 */ /* 0x000fe2000001ff00 */
[----:B------:R-:W3:Y:S01]  /*0050*/  S2R R2, SR_CTAID.Y ;  /* 0x0000000000027919 */ /* 0x000ee20000002600 */
[----:B------:R-:W-:Y:S01]  /*0060*/  ULDC.64 UR6, c[0x0][0x208] ;  /* 0x0000820000067ab9 */ /* 0x000fe20000000a00 */
[----:B------:R-:W4:Y:S02]  /*0070*/  S2R R16, SR_CTAID.X ;  /* 0x0000000000107919 */ /* 0x000f240000002500 */
[----:B------:R-:W5:Y:S01]  /*0080*/  LDC.64 R18, c[0x0][0x210] ;  /* 0x00008400ff127b82 */ /* 0x000f620000000a00 */
[----:B-1----:R-:W-:Y:S01]  /*0090*/  SHF.R.U32.HI R4, RZ, 0x3, R0 ;  /* 0x00000003ff047819 */ /* 0x002fe20000011600 */
[----:B---3--:R-:W-:Y:S01]  /*00a0*/  IMAD.SHL.U32 R3, R2, 0x80, RZ ;  /* 0x0000008002037824 */ /* 0x008fe200078e00ff */
[----:B------:R-:W-:Y:S01]  /*00b0*/  SHF.R.S32.HI R6, RZ, 0x18, R2 ;  /* 0x00000018ff067819 */ /* 0x000fe20000011402 */
[----:B------:R-:W-:Y:S01]  /*00c0*/  IMAD.SHL.U32 R2, R0, 0x4, RZ ;  /* 0x0000000400027824 */ /* 0x000fe200078e00ff */
[----:B------:R-:W-:Y:S01]  /*00d0*/  SGXT.U32 R4, R4, 0x5 ;  /* 0x000000050404781a */ /* 0x000fe20000000000 */
[----:B----4-:R-:W-:Y:S01]  /*00e0*/  IMAD.SHL.U32 R16, R16, 0x20, RZ ;  /* 0x0000002010107824 */ /* 0x010fe200078e00ff */
[----:B------:R-:W-:-:S02]  /*00f0*/  SGXT R6, R6, 0x1 ;  /* 0x000000010606781a */ /* 0x000fc40000000200 */
[----:B------:R-:W-:-:S04]  /*0100*/  LOP3.LUT R5, R3, R4, RZ, 0xfc, !PT ;  /* 0x0000000403057212 */ /* 0x000fc800078efcff */
[----:B------:R-:W-:Y:S02]  /*0110*/  LEA.HI R7, R6, R5, RZ, 0x5 ;  /* 0x0000000506077211 */ /* 0x000fe400078f28ff */
[----:B------:R-:W-:Y:S02]  /*0120*/  LOP3.LUT R6, R16, 0x1c, R2, 0xf8, !PT ;  /* 0x0000001c10067812 */ /* 0x000fe400078ef802 */
[----:B------:R-:W-:Y:S02]  /*0130*/  LOP3.LUT R8, R7, 0xffffffa0, RZ, 0xc0, !PT ;  /* 0xffffffa007087812 */ /* 0x000fe400078ec0ff */
[----:B------:R-:W-:Y:S02]  /*0140*/  ISETP.GE.AND P0, PT, R6, 0x240, PT ;  /* 0x000002400600780c */ /* 0x000fe40003f06270 */
[C---:B------:R-:W-:Y:S01]  /*0150*/  ISETP.GE.AND P2, PT, R5.reuse, 0x80, PT ;  /* 0x000000800500780c */ /* 0x040fe20003f46270 */
[C---:B------:R-:W-:Y:S01]  /*0160*/  IMAD.IADD R7, R5.reuse, 0x1, -R8 ;  /* 0x0000000105077824 */ /* 0x040fe200078e0a08 */
[C---:B------:R-:W-:Y:S01]  /*0170*/  ISETP.LT.AND P1, PT, R5.reuse, 0x80, !P0 ;  /* 0x000000800500780c */ /* 0x040fe20004721270 */
[----:B------:R-:W-:Y:S01]  /*0180*/  IMAD R5, R5, 0x240, R6 ;  /* 0x0000024005057824 */ /* 0x000fe200078e0206 */
[----:B------:R-:W-:Y:S01]  /*0190*/  CS2R R8, SRZ ;  /* 0x0000000000087805 */ /* 0x000fe2000001ff00 */
[----:B--2---:R-:W-:-:S04]  /*01a0*/  IMAD.WIDE R12, R7, 0x4, R12 ;  /* 0x00000004070c7825 */ /* 0x004fc800078e020c */
[----:B-----5:R-:W-:-:S04]  /*01b0*/  IMAD.WIDE R6, R5, 0x4, R18 ;  /* 0x0000000405067825 */ /* 0x020fc800078e0212 */
[----:B------:R-:W2:Y:S04]  /*01c0*/  @!P2 LDG.E.EL R25, desc[UR6][R12.64] ;  /* 0x000000060c19a981 */ /* 0x000ea8000c2e1900 */
[----:B------:R1:W2:Y:S01]  /*01d0*/  @P1 LDG.E.EL.128 R8, desc[UR6][R6.64] ;  /* 0x0000000606081981 */ /* 0x0002a2000c2e1d00 */
[----:B------:R-:W3:Y:S01]  /*01e0*/  S2UR UR5, SR_CgaCtaId ;  /* 0x00000000000579c3 */ /* 0x000ee20000008800 */
[----:B------:R-:W-:Y:S02]  /*01f0*/  LOP3.LUT R14, R3, 0x20, R4, 0xfe, !PT ;  /* 0x00000020030e7812 */ /* 0x000fe400078efe04 */
[----:B------:R-:W-:Y:S02]  /*0200*/  LOP3.LUT R2, R3, 0x7c, R2, 0xf8, !PT ;  /* 0x0000007c03027812 */ /* 0x000fe400078ef802 */
[----:B------:R-:W-:-:S02]  /*0210*/  LOP3.LUT R15, R3, 0x40, R4, 0xfe, !PT ;  /* 0x00000040030f7812 */ /* 0x000fc400078efe04 */
[----:B------:R-:W-:Y:S01]  /*0220*/  LOP3.LUT R3, R3, 0x60, R4, 0xfe, !PT ;  /* 0x0000006003037812 */ /* 0x000fe200078efe04 */
[----:B------:R-:W-:Y:S01]  /*0230*/  IMAD.SHL.U32 R4, R0, 0x200, RZ ;  /* 0x0000020000047824 */ /* 0x000fe200078e00ff */
[C---:B------:R-:W-:Y:S02]  /*0240*/  ISETP.GE.AND P5, PT, R14.reuse, 0x80, PT ;  /* 0x000000800e00780c */ /* 0x040fe40003fa6270 */
[----:B------:R-:W-:Y:S02]  /*0250*/  ISETP.LT.AND P2, PT, R14, 0x80, !P0 ;  /* 0x000000800e00780c */ /* 0x000fe40004741270 */
[----:B------:R-:W-:Y:S01]  /*0260*/  SHF.R.U32.HI R14, RZ, 0x3, R0 ;  /* 0x00000003ff0e7819 */ /* 0x000fe20000011600 */
[----:B------:R-:W-:Y:S01]  /*0270*/  UMOV UR4, 0x400 ;  /* 0x0000040000047882 */ /* 0x000fe20000000000 */
[----:B------:R-:W-:Y:S02]  /*0280*/  LOP3.LUT R4, R4, 0xe00, RZ, 0xc0, !PT ;  /* 0x00000e0004047812 */ /* 0x000fe400078ec0ff */
[----:B-1----:R-:W-:-:S02]  /*0290*/  SGXT.U32 R7, R14, 0x5 ;  /* 0x000000050e07781a */ /* 0x002fc40000000000 */
[----:B------:R-:W-:Y:S02]  /*02a0*/  ISETP.LT.AND P1, PT, R15, 0x80, !P0 ;  /* 0x000000800f00780c */ /* 0x000fe40004721270 */
[C---:B------:R-:W-:Y:S02]  /*02b0*/  ISETP.GE.AND P3, PT, R3.reuse, 0x80, PT ;  /* 0x000000800300780c */ /* 0x040fe40003f66270 */
[----:B------:R-:W-:Y:S01]  /*02c0*/  ISETP.LT.AND P0, PT, R3, 0x80, !P0 ;  /* 0x000000800300780c */ /* 0x000fe20004701270 */
[----:B---3--:R-:W-:Y:S01]  /*02d0*/  UPRMT UR4, UR5, 0x654, UR4 ;  /* 0x0000065405047896 */ /* 0x008fe20008000004 */
[C---:B------:R-:W-:Y:S02]  /*02e0*/  LOP3.LUT R3, R4.reuse, R7, RZ, 0xfc, !PT ;  /* 0x0000000704037212 */ /* 0x040fe400078efcff */
[----:B------:R-:W-:Y:S02]  /*02f0*/  ISETP.GE.AND P4, PT, R15, 0x80, PT ;  /* 0x000000800f00780c */ /* 0x000fe40003f86270 */
[----:B------:R-:W-:-:S02]  /*0300*/  LOP3.LUT R6, R4, 0x80, RZ, 0xfc, !PT ;  /* 0x0000008004067812 */ /* 0x000fc400078efcff */
[C---:B------:R-:W-:Y:S02]  /*0310*/  LOP3.LUT R7, R4.reuse, 0x100, RZ, 0xfc, !PT ;  /* 0x0000010004077812 */ /* 0x040fe400078efcff */
[C---:B------:R-:W-:Y:S02]  /*0320*/  LOP3.LUT R15, R4.reuse, 0x180, RZ, 0xfc, !PT ;  /* 0x00000180040f7812 */ /* 0x040fe400078efcff */
[----:B------:R-:W-:Y:S02]  /*0330*/  LEA.HI R4, R4, UR4, RZ, 0x1d ;  /* 0x0000000404047c11 */ /* 0x000fe4000f8fe8ff */
[----:B------:R-:W-:Y:S02]  /*0340*/  LEA.HI R6, R6, UR4, RZ, 0x1d ;  /* 0x0000000406067c11 */ /* 0x000fe4000f8fe8ff */
[----:B------:R-:W-:Y:S01]  /*0350*/  LEA.HI R14, R7, UR4, RZ, 0x1d ;  /* 0x00000004070e7c11 */ /* 0x000fe2000f8fe8ff */
[----:B------:R-:W-:Y:S01]  /*0360*/  VIADD R27, R5, 0x9000 ;  /* 0x00009000051b7836 */ /* 0x000fe20000000000 */
[----:B------:R-:W-:Y:S01]  /*0370*/  LEA.HI R22, R15, UR4, RZ, 0x1d ;  /* 0x000000040f167c11 */ /* 0x000fe2000f8fe8ff */
[C---:B------:R-:W-:Y:S01]  /*0380*/  IMAD R21, R3.reuse, 0x4, R4 ;  /* 0x0000000403157824 */ /* 0x040fe200078e0204 */
[----:B------:R-:W3:Y:S01]  /*0390*/  @!P4 LDG.E.EL R24, desc[UR6][R12.64] ;  /* 0x000000060c18c981 */ /* 0x000ee2000c2e1900 */
[----:B------:R-:W-:-:S02]  /*03a0*/  IMAD R20, R3, 0x4, R6 ;  /* 0x0000000403147824 */ /* 0x000fc400078e0206 */
[C---:B------:R-:W-:Y:S02]  /*03b0*/  IMAD R17, R3.reuse, 0x4, R14 ;  /* 0x0000000403117824 */ /* 0x040fe400078e020e */
[----:B------:R-:W-:Y:S01]  /*03c0*/  IMAD R3, R3, 0x4, R22 ;  /* 0x0000000403037824 */ /* 0x000fe200078e0216 */
[----:B------:R-:W-:Y:S01]  /*03d0*/  CS2R R22, SRZ ;  /* 0x0000000000167805 */ /* 0x000fe2000001ff00 */
[C---:B------:R-:W-:Y:S02]  /*03e0*/  VIADD R15, R5.reuse, 0x4800 ;  /* 0x00004800050f7836 */ /* 0x040fe40000000000 */
[----:B------:R-:W-:Y:S02]  /*03f0*/  VIADD R5, R5, 0xd800 ;  /* 0x0000d80005057836 */ /* 0x000fe40000000000 */
[--C-:B------:R-:W-:Y:S01]  /*0400*/  IMAD.WIDE R14, R15, 0x4, R18.reuse ;  /* 0x000000040f0e7825 */ /* 0x100fe200078e0212 */
[----:B------:R-:W-:Y:S01]  /*0410*/  CS2R R6, SRZ ;  /* 0x0000000000067805 */ /* 0x000fe2000001ff00 */
[----:B------:R-:W4:Y:S02]  /*0420*/  @!P5 LDG.E.EL R22, desc[UR6][R12.64] ;  /* 0x000000060c16d981 */ /* 0x000f24000c2e1900 */
[----:B------:R-:W-:-:S02]  /*0430*/  IMAD.WIDE R26, R27, 0x4, R18 ;  /* 0x000000041b1a7825 */ /* 0x000fc400078e0212 */
[----:B------:R-:W5:Y:S02]  /*0440*/  @!P3 LDG.E.EL R23, desc[UR6][R12.64] ;  /* 0x000000060c17b981 */ /* 0x000f64000c2e1900 */
[----:B------:R-:W-:Y:S01]  /*0450*/  IMAD.WIDE R18, R5, 0x4, R18 ;  /* 0x0000000405127825 */ /* 0x000fe200078e0212 */
[----:B------:R-:W-:-:S06]  /*0460*/  CS2R R4, SRZ ;  /* 0x0000000000047805 */ /* 0x000fcc000001ff00 */
[----:B------:R1:W4:Y:S02]  /*0470*/  @P2 LDG.E.EL.128 R4, desc[UR6][R14.64] ;  /* 0x000000060e042981 */ /* 0x000324000c2e1d00 */
[----:B01----:R-:W-:Y:S01]  /*0480*/  CS2R R14, SRZ ;  /* 0x00000000000e7805 */ /* 0x003fe2000001ff00 */
[C---:B--2---:R-:W-:Y:S01]  /*0490*/  FADD R29, R25.reuse, R8 ;  /* 0x00000008191d7221 */ /* 0x044fe20000000000 */
[C---:B------:R-:W-:Y:S01]  /*04a0*/  FADD R13, R25.reuse, R9 ;  /* 0x00000009190d7221 */ /* 0x040fe20000000000 */
[C---:B------:R-:W-:Y:S01]  /*04b0*/  FADD R28, R25.reuse, R10 ;  /* 0x0000000a191c7221 */ /* 0x040fe20000000000 */
[----:B------:R-:W-:Y:S01]  /*04c0*/  FADD R25, R25, R11 ;  /* 0x0000000b19197221 */ /* 0x000fe20000000000 */
[----:B------:R-:W-:Y:S02]  /*04d0*/  CS2R R8, SRZ ;  /* 0x0000000000087805 */ /* 0x000fe4000001ff00 */
[----:B------:R-:W-:Y:S01]  /*04e0*/  CS2R R10, SRZ ;  /* 0x00000000000a7805 */ /* 0x000fe2000001ff00 */
[----:B------:R-:W-:Y:S04]  /*04f0*/  STS [R21], R29 ;  /* 0x0000001d15007388 */ /* 0x000fe80000000800 */
[----:B------:R0:W-:Y:S04]  /*0500*/  STS [R20+0x200], R13 ;  /* 0x0002000d14007388 */ /* 0x0001e80000000800 */
[----:B------:R-:W3:Y:S01]  /*0510*/  @P1 LDG.E.EL.128 R8, desc[UR6][R26.64] ;  /* 0x000000061a081981 */ /* 0x000ee2000c2e1d00 */
[----:B0-----:R-:W-:-:S06]  /*0520*/  CS2R R12, SRZ ;  /* 0x00000000000c7805 */ /* 0x001fcc000001ff00 */
[----:B------:R0:W5:Y:S04]  /*0530*/  @P0 LDG.E.EL.128 R12, desc[UR6][R18.64] ;  /* 0x00000006120c0981 */ /* 0x000168000c2e1d00 */
[----:B------:R-:W-:Y:S04]  /*0540*/  STS [R17+0x400], R28 ;  /* 0x0004001c11007388 */ /* 0x000fe80000000800 */
[----:B------:R-:W-:Y:S01]  /*0550*/  STS [R3+0x600], R25 ;  /* 0x0006001903007388 */ /* 0x000fe20000000800 */
[----:B0-----:R-:W-:-:S05]  /*0560*/  IMAD.SHL.U32 R18, R0, 0x4, RZ ;  /* 0x0000000400127824 */ /* 0x001fca00078e00ff */
[----:B------:R-:W-:Y:S01]  /*0570*/  LOP3.LUT R18, R18, 0x3fc, RZ, 0xc0, !PT ;  /* 0x000003fc12127812 */ /* 0x000fe200078ec0ff */
[C---:B----4-:R-:W-:Y:S01]  /*0580*/  FADD R4, R22.reuse, R4 ;  /* 0x0000000416047221 */ /* 0x050fe20000000000 */
[C---:B------:R-:W-:Y:S01]  /*0590*/  FADD R5, R22.reuse, R5 ;  /* 0x0000000516057221 */ /* 0x040fe20000000000 */
[C---:B------:R-:W-:Y:S01]  /*05a0*/  FADD R6, R22.reuse, R6 ;  /* 0x0000000616067221 */ /* 0x040fe20000000000 */
[----:B------:R-:W-:Y:S02]  /*05b0*/  FADD R22, R22, R7 ;  /* 0x0000000716167221 */ /* 0x000fe40000000000 */
[----:B------:R-:W-:Y:S04]  /*05c0*/  STS [R21+0x80], R4 ;  /* 0x0000800415007388 */ /* 0x000fe80000000800 */
[----:B------:R0:W-:Y:S04]  /*05d0*/  STS [R20+0x280], R5 ;  /* 0x0002800514007388 */ /* 0x0001e80000000800 */
[----:B------:R1:W-:Y:S04]  /*05e0*/  STS [R17+0x480], R6 ;  /* 0x0004800611007388 */ /* 0x0003e80000000800 */
[----:B------:R2:W-:Y:S01]  /*05f0*/  STS [R3+0x680], R22 ;  /* 0x0006801603007388 */ /* 0x0005e20000000800 */
[----:B0-----:R-:W-:-:S02]  /*0600*/  LOP3.LUT R5, R18, 0x400, RZ, 0xfc, !PT ;  /* 0x0000040012057812 */ /* 0x001fc400078efcff */
[----:B------:R-:W-:Y:S02]  /*0610*/  SHF.R.U32.HI R4, RZ, 0x1, R0 ;  /* 0x00000001ff047819 */ /* 0x000fe40000011600 */
[----:B-1----:R-:W-:Y:S02]  /*0620*/  LOP3.LUT R6, R18, 0x800, RZ, 0xfc, !PT ;  /* 0x0000080012067812 */ /* 0x002fe400078efcff */
[----:B------:R-:W-:Y:S02]  /*0630*/  SHF.R.U32.HI R5, RZ, 0x3, R5 ;  /* 0x00000003ff057819 */ /* 0x000fe40000011605 */
[----:B------:R-:W-:Y:S02]  /*0640*/  SHF.R.U32.HI R7, RZ, 0x3, R6 ;  /* 0x00000003ff077819 */ /* 0x000fe40000011606 */
[----:B------:R-:W-:Y:S02]  /*0650*/  LOP3.LUT R4, R4, 0x70, RZ, 0xc0, !PT ;  /* 0x0000007004047812 */ /* 0x000fe400078ec0ff */
[----:B------:R-:W-:-:S03]  /*0660*/  LOP3.LUT R6, R5, 0xf0, RZ, 0xc0, !PT ;  /* 0x000000f005067812 */ /* 0x000fc600078ec0ff */
[----:B------:R-:W-:-:S04]  /*0670*/  VIADD R5, R4, UR4 ;  /* 0x0000000404057c36 */ /* 0x000fc80008000000 */
[----:B------:R-:W-:Y:S01]  /*0680*/  IMAD R5, R18, 0x4, R5 ;  /* 0x0000000412057824 */ /* 0x000fe200078e0205 */
[----:B------:R-:W-:-:S04]  /*0690*/  SHF.R.S32.HI R19, RZ, 0x1f, R2 ;  /* 0x0000001fff137819 */ /* 0x000fc80000011402 */
[----:B------:R-:W-:Y:S02]  /*06a0*/  LEA.HI R19, R19, R2, RZ, 0x5 ;  /* 0x0000000213137211 */ /* 0x000fe400078f28ff */
[----:B------:R-:W-:Y:S01]  /*06b0*/  ISETP.GE.AND P0, PT, R2, 0x80, PT ;  /* 0x000000800200780c */ /* 0x000fe20003f06270 */
[C---:B---3--:R-:W-:Y:S01]  /*06c0*/  FADD R8, R24.reuse, R8 ;  /* 0x0000000818087221 */ /* 0x048fe20000000000 */
[C---:B------:R-:W-:Y:S01]  /*06d0*/  FADD R9, R24.reuse, R9 ;  /* 0x0000000918097221 */ /* 0x040fe20000000000 */
[C---:B------:R-:W-:Y:S01]  /*06e0*/  FADD R10, R24.reuse, R10 ;  /* 0x0000000a180a7221 */ /* 0x040fe20000000000 */
[----:B------:R-:W-:Y:S02]  /*06f0*/  FADD R24, R24, R11 ;  /* 0x0000000b18187221 */ /* 0x000fe40000000000 */
[----:B------:R0:W-:Y:S04]  /*0700*/  STS [R21+0x100], R8 ;  /* 0x0001000815007388 */ /* 0x0001e80000000800 */
[----:B------:R-:W-:Y:S01]  /*0710*/  STS [R20+0x300], R9 ;  /* 0x0003000914007388 */ /* 0x000fe20000000800 */
[C---:B-----5:R-:W-:Y:S01]  /*0720*/  FADD R12, R23.reuse, R12 ;  /* 0x0000000c170c7221 */ /* 0x060fe20000000000 */
[C---:B------:R-:W-:Y:S01]  /*0730*/  FADD R13, R23.reuse, R13 ;  /* 0x0000000d170d7221 */ /* 0x040fe20000000000 */
[C---:B--2---:R-:W-:Y:S01]  /*0740*/  FADD R22, R23.reuse, R14 ;  /* 0x0000000e17167221 */ /* 0x044fe20000000000 */
[----:B------:R-:W-:Y:S01]  /*0750*/  STS [R17+0x500], R10 ;  /* 0x0005000a11007388 */ /* 0x000fe20000000800 */
[----:B------:R-:W-:-:S03]  /*0760*/  FADD R26, R23, R15 ;  /* 0x0000000f171a7221 */ /* 0x000fc60000000000 */
[----:B------:R-:W-:Y:S04]  /*0770*/  STS [R3+0x700], R24 ;  /* 0x0007001803007388 */ /* 0x000fe80000000800 */
[----:B------:R-:W-:Y:S04]  /*0780*/  STS [R21+0x180], R12 ;  /* 0x0001800c15007388 */ /* 0x000fe80000000800 */
[----:B------:R1:W-:Y:S04]  /*0790*/  STS [R20+0x380], R13 ;  /* 0x0003800d14007388 */ /* 0x0003e80000000800 */
[----:B------:R2:W-:Y:S04]  /*07a0*/  STS [R17+0x580], R22 ;  /* 0x0005801611007388 */ /* 0x0005e80000000800 */
[----:B------:R3:W-:Y:S01]  /*07b0*/  STS [R3+0x780], R26 ;  /* 0x0007801a03007388 */ /* 0x0007e20000000800 */
[----:B0-----:R-:W-:Y:S01]  /*07c0*/  LOP3.LUT R8, R7, 0x170, RZ, 0xc0, !PT ;  /* 0x0000017007087812 */ /* 0x001fe200078ec0ff */
[----:B------:R-:W-:Y:S01]  /*07d0*/  VIADD R7, R6, UR4 ;  /* 0x0000000406077c36 */ /* 0x000fe20008000000 */
[----:B-1----:R-:W0:Y:S03]  /*07e0*/  LDC.64 R20, c[0x0][0x220] ;  /* 0x00008800ff147b82 */ /* 0x002e260000000a00 */
[----:B------:R-:W-:-:S02]  /*07f0*/  VIADD R9, R8, UR4 ;  /* 0x0000000408097c36 */ /* 0x000fc40008000000 */
[----:B------:R-:W-:-:S03]  /*0800*/  IMAD R8, R18, 0x4, R7 ;  /* 0x0000000412087824 */ /* 0x000fc600078e0207 */
[----:B------:R-:W-:Y:S01]  /*0810*/  BAR.SYNC.DEFER_BLOCKING 0x0 ;  /* 0x0000000000007b1d */ /* 0x000fe20000010000 */
[----:B------:R-:W-:Y:S01]  /*0820*/  IMAD R12, R18, 0x4, R9 ;  /* 0x00000004120c7824 */ /* 0x000fe200078e0209 */
[----:B--2---:R-:W-:Y:S02]  /*0830*/  SHF.R.U32.HI R17, RZ, 0x5, R0 ;  /* 0x00000005ff117819 */ /* 0x004fe40000011600 */
[----:B------:R-:W-:Y:S02]  /*0840*/  LOP3.LUT R23, R19, 0xffffffe0, RZ, 0xc0, !PT ;  /* 0xffffffe013177812 */ /* 0x000fe400078ec0ff */
[----:B------:R-:W-:Y:S01]  /*0850*/  SGXT.U32 R17, R17, 0x3 ;  /* 0x000000031111781a */ /* 0x000fe20000000000 */
[----:B------:R-:W1:Y:S04]  /*0860*/  LDS.128 R4, [R5] ;  /* 0x0000000005047984 */ /* 0x000e680000000c00 */
[----:B------:R-:W2:Y:S04]  /*0870*/  LDS.128 R8, [R8+0x1000] ;  /* 0x0010000008087984 */ /* 0x000ea80000000c00 */
[----:B------:R-:W4:Y:S01]  /*0880*/  LDS.128 R12, [R12+0x2000] ;  /* 0x002000000c0c7984 */ /* 0x000f220000000c00 */
[----:B------:R-:W-:Y:S01]  /*0890*/  SHF.R.S32.HI R0, RZ, 0x5, R19 ;  /* 0x00000005ff007819 */ /* 0x000fe20000011413 */
[----:B------:R-:W-:Y:S01]  /*08a0*/  IMAD.IADD R23, R2, 0x1, -R23 ;  /* 0x0000000102177824 */ /* 0x000fe200078e0a17 */
[----:B---3--:R-:W-:-:S02]  /*08b0*/  LOP3.LUT R3, R16, R17, RZ, 0xfc, !PT ;  /* 0x0000001110037212 */ /* 0x008fc400078efcff */
[----:B------:R-:W-:Y:S01]  /*08c0*/  LOP3.LUT R2, R18, 0xc00, RZ, 0xfc, !PT ;  /* 0x00000c0012027812 */ /* 0x000fe200078efcff */
[----:B------:R-:W-:Y:S01]  /*08d0*/  IMAD R0, R0, 0x4800, R23 ;  /* 0x0000480000007824 */ /* 0x000fe200078e0217 */
[C---:B------:R-:W-:Y:S02]  /*08e0*/  LOP3.LUT R19, R3.reuse, 0x8, RZ, 0xfc, !PT ;  /* 0x0000000803137812 */ /* 0x040fe400078efcff */
[C---:B------:R-:W-:Y:S02]  /*08f0*/  LOP3.LUT R23, R3.reuse, 0x10, RZ, 0xfc, !PT ;  /* 0x0000001003177812 */ /* 0x040fe400078efcff */
[----:B------:R-:W-:Y:S02]  /*0900*/  SHF.R.U32.HI R2, RZ, 0x3, R2 ;  /* 0x00000003ff027819 */ /* 0x000fe40000011602 */
[C---:B------:R-:W-:Y:S02]  /*0910*/  LOP3.LUT R17, R3.reuse, 0x18, RZ, 0xfc, !PT ;  /* 0x0000001803117812 */ /* 0x040fe400078efcff */
[----:B------:R-:W-:-:S02]  /*0920*/  ISETP.LT.AND P1, PT, R3, 0x240, !P0 ;  /* 0x000002400300780c */ /* 0x000fc40004721270 */
[----:B------:R-:W-:Y:S02]  /*0930*/  ISETP.LT.AND P2, PT, R19, 0x240, !P0 ;  /* 0x000002401300780c */ /* 0x000fe40004741270 */
[----:B------:R-:W-:Y:S02]  /*0940*/  ISETP.LT.AND P3, PT, R23, 0x240, !P0 ;  /* 0x000002401700780c */ /* 0x000fe40004761270 */
[----:B------:R-:W-:Y:S01]  /*0950*/  LOP3.LUT R2, R2, 0x1f0, RZ, 0xc0, !PT ;  /* 0x000001f002027812 */ /* 0x000fe200078ec0ff */
[--C-:B------:R-:W-:Y:S01]  /*0960*/  IMAD R3, R3, 0x20, R0.reuse ;  /* 0x0000002003037824 */ /* 0x100fe200078e0200 */
[----:B------:R-:W-:Y:S01]  /*0970*/  ISETP.LT.AND P0, PT, R17, 0x240, !P0 ;  /* 0x000002401100780c */ /* 0x000fe20004701270 */
[--C-:B------:R-:W-:Y:S02]  /*0980*/  IMAD R19, R19, 0x20, R0.reuse ;  /* 0x0000002013137824 */ /* 0x100fe400078e0200 */
[----:B------:R-:W-:Y:S02]  /*0990*/  IMAD R25, R23, 0x20, R0 ;  /* 0x0000002017197824 */ /* 0x000fe400078e0200 */
[----:B------:R-:W-:-:S02]  /*09a0*/  VIADD R27, R2, UR4 ;  /* 0x00000004021b7c36 */ /* 0x000fc40008000000 */
[----:B0-----:R-:W-:-:S04]  /*09b0*/  IMAD.WIDE R2, R3, 0x4, R20 ;  /* 0x0000000403027825 */ /* 0x001fc800078e0214 */
[--C-:B------:R-:W-:Y:S01]  /*09c0*/  IMAD.WIDE R22, R19, 0x4, R20.reuse ;  /* 0x0000000413167825 */ /* 0x100fe200078e0214 */
[----:B-1----:R0:W-:Y:S03]  /*09d0*/  @P1 STG.E.128 desc[UR6][R2.64], R4 ;  /* 0x0000000402001986 */ /* 0x0021e6000c101d06 */
[----:B------:R-:W-:Y:S01]  /*09e0*/  IMAD.WIDE R24, R25, 0x4, R20 ;  /* 0x0000000419187825 */ /* 0x000fe200078e0214 */
[----:B--2---:R0:W-:Y:S04]  /*09f0*/  @P2 STG.E.128 desc[UR6][R22.64], R8 ;  /* 0x0000000816002986 */ /* 0x0041e8000c101d06 */
[----:B----4-:R0:W-:Y:S01]  /*0a00*/  @P3 STG.E.128 desc[UR6][R24.64], R12 ;  /* 0x0000000c18003986 */ /* 0x0101e2000c101d06 */
[----:B------:R-:W-:Y:S01]  /*0a10*/  IMAD R27, R18, 0x4, R27 ;  /* 0x00000004121b7824 */ /* 0x000fe200078e021b */
[----:B0-----:R-:W-:Y:S06]  /*0a20*/  @!P0 EXIT ;  /* 0x000000000000894d */ /* 0x001fec0003800000 */
[----:B0-----:R-:W0:Y:S01]  /*0a30*/  LDS.128 R24, [R27+0x3000] ;  /* 0x003000001b187984 */ /* 0x001e220000000c00 */
[----:B------:R-:W-:-:S04]  /*0a40*/  IMAD R17, R17, 0x20, R0 ;  /* 0x0000002011117824 */ /* 0x000fc800078e0200 */
[----:B------:R-:W-:-:S05]  /*0a50*/  IMAD.WIDE R20, R17, 0x4, R20 ;  /* 0x0000000411147825 */ /* 0x000fca00078e0214 */
[----:B0-----:R-:W-:Y:S01]  /*0a60*/  STG.E.128 desc[UR6][R20.64], R24 ;  /* 0x0000001814007986 */ /* 0x001fe2000c101d06 */
[----:B------:R-:W-:Y:S05]  /*0a70*/  EXIT ;  /* 0x000000000000794d */ /* 0x000fea0003800000 */
.L_x_0:
[----:B------:R-:W-:-:S00]  /*0a80*/  BRA `(.L_x_0) ;  /* 0xfffffffc00fc7947 */ /* 0x000fc0000383ffff */
[----:B------:R-:W-:-:S00]  /*0a90*/  NOP ;  /* 0x0000000000007918 */ /* 0x000fc00000000000 */
        /* <DEDUP_REMOVED lines=14> */
.L_x_1:


//--------------------- .nv.shared.triton_poi_fused_convolution_5 --------------------------
	.section	.nv.shared.triton_poi_fused_convolution_5,"aw",@nobits
	.sectionflags	@""
	.align	16
	.zero		1024


//--------------------- .nv.constant0.triton_poi_fused_convolution_5 --------------------------
	.section	.nv.constant0.triton_poi_fused_convolution_5,"a",@progbits
	.sectionflags	@""
	.align	4
.nv.constant0.triton_poi_fused_convolution_5:
	.zero		560
